	.headerflags	@"EF_CUDA_TEXMODE_UNIFIED EF_CUDA_64BIT_ADDRESS EF_CUDA_ACCELERATORS EF_CUDA_SM90 EF_CUDA_VIRTUAL_SM(EF_CUDA_SM90)"
	.elftype	@"ET_EXEC"


//--------------------- .nv.info                  --------------------------
	.section	.nv.info,"",@"SHT_CUDA_INFO"
	.align	4


	//----- nvinfo : EIATTR_REGCOUNT
	.align		4
        /*0000*/ 	.byte	0x04, 0x2f
        /*0002*/ 	.short	(.L_3 - .L_2)
	.align		4
.L_2:
        /*0004*/ 	.word	index@(triton_poi_fused__native_batch_norm_legit_no_training_add_13)
        /*0008*/ 	.word	0x0000001e


	//----- nvinfo : EIATTR_MIN_STACK_SIZE
	.align		4
.L_3:
        /*000c*/ 	.byte	0x04, 0x12
        /*000e*/ 	.short	(.L_5 - .L_4)
	.align		4
.L_4:
        /*0010*/ 	.word	index@(triton_poi_fused__native_batch_norm_legit_no_training_add_13)
        /*0014*/ 	.word	0x00000000


	//----- nvinfo : EIATTR_FRAME_SIZE
	.align		4
.L_5:
        /*0018*/ 	.byte	0x04, 0x11
        /*001a*/ 	.short	(.L_7 - .L_6)
	.align		4
.L_6:
        /*001c*/ 	.word	index@(triton_poi_fused__native_batch_norm_legit_no_training_add_13)
        /*0020*/ 	.word	0x00000000


	//----- nvinfo : EIATTR_MIN_STACK_SIZE
	.align		4
.L_7:
        /*0024*/ 	.byte	0x04, 0x12
        /*0026*/ 	.short	(.L_9 - .L_8)
	.align		4
.L_8:
        /*0028*/ 	.word	index@(triton_poi_fused__native_batch_norm_legit_no_training_add_13)
        /*002c*/ 	.word	0x00000000
.L_9:


//--------------------- .nv.info.triton_poi_fused__native_batch_norm_legit_no_training_add_13 --------------------------
	.section	.nv.info.triton_poi_fused__native_batch_norm_legit_no_training_add_13,"",@"SHT_CUDA_INFO"
	.sectionflags	@""
	.align	4


	//----- nvinfo : EIATTR_CUDA_API_VERSION
	.align		4
        /*0000*/ 	.byte	0x04, 0x37
        /*0002*/ 	.short	(.L_11 - .L_10)
.L_10:
        /*0004*/ 	.word	0x0000007c


	//----- nvinfo : EIATTR_KPARAM_INFO
	.align		4
.L_11:
        /*0008*/ 	.byte	0x04, 0x17
        /*000a*/ 	.short	(.L_13 - .L_12)
.L_12:
        /*000c*/ 	.word	0x00000000
        /*0010*/ 	.short	0x0008
        /*0012*/ 	.short	0x003c
        /*0014*/ 	.byte	0x00, 0xf0, 0x11, 0x00


	//----- nvinfo : EIATTR_KPARAM_INFO
	.align		4
.L_13:
        /*0018*/ 	.byte	0x04, 0x17
        /*001a*/ 	.short	(.L_15 - .L_14)
.L_14:
        /*001c*/ 	.word	0x00000000
        /*0020*/ 	.short	0x0007
        /*0022*/ 	.short	0x0038
        /*0024*/ 	.byte	0x00, 0xf0, 0x11, 0x00


	//----- nvinfo : EIATTR_KPARAM_INFO
	.align		4
.L_15:
        /*0028*/ 	.byte	0x04, 0x17
        /*002a*/ 	.short	(.L_17 - .L_16)
.L_16:
        /*002c*/ 	.word	0x00000000
        /*0030*/ 	.short	0x0006
        /*0032*/ 	.short	0x0030
        /*0034*/ 	.byte	0x00, 0xf4, 0x21, 0x00


	//----- nvinfo : EIATTR_KPARAM_INFO
	.align		4
.L_17:
        /*0038*/ 	.byte	0x04, 0x17
        /*003a*/ 	.short	(.L_19 - .L_18)
.L_18:
        /*003c*/ 	.word	0x00000000
        /*0040*/ 	.short	0x0005
        /*0042*/ 	.short	0x0028
        /*0044*/ 	.byte	0x00, 0xf4, 0x21, 0x00


	//----- nvinfo : EIATTR_KPARAM_INFO
	.align		4
.L_19:
        /*0048*/ 	.byte	0x04, 0x17
        /*004a*/ 	.short	(.L_21 - .L_20)
.L_20:
        /*004c*/ 	.word	0x00000000
        /*0050*/ 	.short	0x0004
        /*0052*/ 	.short	0x0020
        /*0054*/ 	.byte	0x00, 0xf4, 0x21, 0x00


	//----- nvinfo : EIATTR_KPARAM_INFO
	.align		4
.L_21:
        /*0058*/ 	.byte	0x04, 0x17
        /*005a*/ 	.short	(.L_23 - .L_22)
.L_22:
        /*005c*/ 	.word	0x00000000
        /*0060*/ 	.short	0x0003
        /*0062*/ 	.short	0x0018
        /*0064*/ 	.byte	0x00, 0xf4, 0x21, 0x00


	//----- nvinfo : EIATTR_KPARAM_INFO
	.align		4
.L_23:
        /*0068*/ 	.byte	0x04, 0x17
        /*006a*/ 	.short	(.L_25 - .L_24)
.L_24:
        /*006c*/ 	.word	0x00000000
        /*0070*/ 	.short	0x0002
        /*0072*/ 	.short	0x0010
        /*0074*/ 	.byte	0x00, 0xf4, 0x21, 0x00


	//----- nvinfo : EIATTR_KPARAM_INFO
	.align		4
.L_25:
        /*0078*/ 	.byte	0x04, 0x17
        /*007a*/ 	.short	(.L_27 - .L_26)
.L_26:
        /*007c*/ 	.word	0x00000000
        /*0080*/ 	.short	0x0001
        /*0082*/ 	.short	0x0008
        /*0084*/ 	.byte	0x00, 0xf4, 0x21, 0x00


	//----- nvinfo : EIATTR_KPARAM_INFO
	.align		4
.L_27:
        /*0088*/ 	.byte	0x04, 0x17
        /*008a*/ 	.short	(.L_29 - .L_28)
.L_28:
        /*008c*/ 	.word	0x00000000
        /*0090*/ 	.short	0x0000
        /*0092*/ 	.short	0x0000
        /*0094*/ 	.byte	0x00, 0xf4, 0x21, 0x00


	//----- nvinfo : EIATTR_SPARSE_MMA_MASK
	.align		4
.L_29:
        /*0098*/ 	.byte	0x03, 0x50
        /*009a*/ 	.short	0x0000


	//----- nvinfo : EIATTR_MAXREG_COUNT
	.align		4
        /*009c*/ 	.byte	0x03, 0x1b
        /*009e*/ 	.short	0x00ff


	//----- nvinfo : EIATTR_EXIT_INSTR_OFFSETS
	.align		4
        /*00a0*/ 	.byte	0x04, 0x1c
        /*00a2*/ 	.short	(.L_31 - .L_30)


	//   ....[0]....
.L_30:
        /*00a4*/ 	.word	0x000006b0


	//   ....[1]....
        /*00a8*/ 	.word	0x00000750


	//----- nvinfo : EIATTR_REQNTID
	.align		4
.L_31:
        /*00ac*/ 	.byte	0x04, 0x10
        /*00ae*/ 	.short	(.L_33 - .L_32)
.L_32:
        /*00b0*/ 	.word	0x00000080
        /*00b4*/ 	.word	0x00000001
        /*00b8*/ 	.word	0x00000001


	//----- nvinfo : EIATTR_CBANK_PARAM_SIZE
	.align		4
.L_33:
        /*00bc*/ 	.byte	0x03, 0x19
        /*00be*/ 	.short	0x0040


	//----- nvinfo : EIATTR_PARAM_CBANK
	.align		4
        /*00c0*/ 	.byte	0x04, 0x0a
        /*00c2*/ 	.short	(.L_35 - .L_34)
	.align		4
.L_34:
        /*00c4*/ 	.word	index@(.nv.constant0.triton_poi_fused__native_batch_norm_legit_no_training_add_13)
        /*00c8*/ 	.short	0x0210
        /*00ca*/ 	.short	0x0040


	//----- nvinfo : EIATTR_SW_WAR
	.align		4
.L_35:
        /*00cc*/ 	.byte	0x04, 0x36
        /*00ce*/ 	.short	(.L_37 - .L_36)
.L_36:
        /*00d0*/ 	.word	0x00000008
.L_37:


//--------------------- .nv.callgraph             --------------------------
	.section	.nv.callgraph,"",@"SHT_CUDA_CALLGRAPH"
	.align	4
	.sectionentsize	8
	.align		4
        /*0000*/ 	.word	0x00000000
	.align		4
        /*0004*/ 	.word	0xffffffff
	.align		4
        /*0008*/ 	.word	0x00000000
	.align		4
        /*000c*/ 	.word	0xfffffffe
	.align		4
        /*0010*/ 	.word	0x00000000
	.align		4
        /*0014*/ 	.word	0xfffffffd
	.align		4
        /*0018*/ 	.word	0x00000000
	.align		4
        /*001c*/ 	.word	0xfffffffc


//--------------------- .nv.constant4             --------------------------
	.section	.nv.constant4,"a",@progbits
	.align	8
	.align		8
.nv.constant4:
        /*0000*/ 	.dword	_$_str
	.align		8
        /*0008*/ 	.dword	_$_str_$_2


//--------------------- .text.triton_poi_fused__native_batch_norm_legit_no_training_add_13 --------------------------
	.section	.text.triton_poi_fused__native_batch_norm_legit_no_training_add_13,"ax",@progbits
	.sectionflags	@"SHF_BARRIERS=1"
	.align	128
        .global         triton_poi_fused__native_batch_norm_legit_no_training_add_13
        .type           triton_poi_fused__native_batch_norm_legit_no_training_add_13,@function
        .size           triton_poi_fused__native_batch_norm_legit_no_training_add_13,(.L_x_1 - triton_poi_fused__native_batch_norm_legit_no_training_add_13)
        .other          triton_poi_fused__native_batch_norm_legit_no_training_add_13,@"STO_CUDA_ENTRY STV_DEFAULT"
triton_poi_fused__native_batch_norm_legit_no_training_add_13:
.text.triton_poi_fused__native_batch_norm_legit_no_training_add_13:
[----:B------:R-:W0:Y:S01]  /*0000*/  LDC R1, c[0x0][0x28] ;  /* 0x00000a00ff017b82 */ /* 0x000e220000000800 */
[----:B------:R-:W1:Y:S07]  /*0010*/  S2R R0, SR_CTAID.X ;  /* 0x0000000000007919 */ /* 0x000e6e0000002500 */
[----:B------:R-:W2:Y:S01]  /*0020*/  LDC.64 R4, c[0x0][0x228] ;  /* 0x00008a00ff047b82 */ /* 0x000ea20000000a00 */
[----:B------:R-:W-:Y:S01]  /*0030*/  CS2R R2, SRZ ;  /* 0x0000000000027805 */ /* 0x000fe2000001ff00 */
[----:B------:R-:W-:Y:S01]  /*0040*/  ULDC.64 UR8, c[0x0][0x208] ;  /* 0x0000820000087ab9 */ /* 0x000fe20000000a00 */
[----:B------:R-:W3:Y:S05]  /*0050*/  S2R R9, SR_TID.X ;  /* 0x0000000000097919 */ /* 0x000eea0000002100 */
[----:B------:R-:W4:Y:S08]  /*0060*/  S2UR UR4, SR_CTAID.Y ;  /* 0x00000000000479c3 */ /* 0x000f300000002600 */
[----:B------:R-:W5:Y:S08]  /*0070*/  LDC.64 R22, c[0x0][0x218] ;  /* 0x00008600ff167b82 */ /* 0x000f700000000a00 */
[----:B------:R-:W5:Y:S01]  /*0080*/  LDC.64 R18, c[0x0][0x220] ;  /* 0x00008800ff127b82 */ /* 0x000f620000000a00 */
[----:B-1----:R-:W-:-:S07]  /*0090*/  IMAD.SHL.U32 R0, R0, 0x20, RZ ;  /* 0x0000002000007824 */ /* 0x002fce00078e00ff */
[----:B------:R-:W1:Y:S01]  /*00a0*/  LDC.64 R14, c[0x0][0x230] ;  /* 0x00008c00ff0e7b82 */ /* 0x000e620000000a00 */
[----:B---3--:R-:W-:-:S05]  /*00b0*/  IMAD.SHL.U32 R21, R9, 0x2, RZ ;  /* 0x0000000209157824 */ /* 0x008fca00078e00ff */
[----:B------:R-:W-:Y:S02]  /*00c0*/  LOP3.LUT R21, R0, 0x1e, R21, 0xf8, !PT ;  /* 0x0000001e00157812 */ /* 0x000fe400078ef815 */
[----:B------:R-:W3:Y:S02]  /*00d0*/  LDC.64 R12, c[0x0][0x238] ;  /* 0x00008e00ff0c7b82 */ /* 0x000ee40000000a00 */
[C---:B------:R-:W-:Y:S01]  /*00e0*/  ISETP.GE.AND P1, PT, R21.reuse, 0x20, PT ;  /* 0x000000201500780c */ /* 0x040fe20003f26270 */
[----:B--2---:R-:W-:-:S05]  /*00f0*/  IMAD.WIDE R4, R21, 0x4, R4 ;  /* 0x0000000415047825 */ /* 0x004fca00078e0204 */
[----:B------:R-:W2:Y:S07]  /*0100*/  LDC.64 R10, c[0x0][0x210] ;  /* 0x00008400ff0a7b82 */ /* 0x000eae0000000a00 */
[----:B------:R5:W2:Y:S01]  /*0110*/  @!P1 LDG.E.EL.64 R2, desc[UR8][R4.64] ;  /* 0x0000000804029981 */ /* 0x000aa2000c2e1b00 */
[----:B------:R-:W-:Y:S01]  /*0120*/  SHF.R.U32.HI R6, RZ, 0x4, R9 ;  /* 0x00000004ff067819 */ /* 0x000fe20000011609 */
[----:B----4-:R-:W-:Y:S01]  /*0130*/  USHF.L.U32 UR4, UR4, 0x3, URZ ;  /* 0x0000000304047899 */ /* 0x010fe2000800063f */
[----:B0----5:R-:W-:-:S02]  /*0140*/  IMAD.WIDE R24, R21, 0x4, R18 ;  /* 0x0000000415187825 */ /* 0x021fc400078e0212 */
[----:B------:R-:W-:-:S04]  /*0150*/  SGXT.U32 R6, R6, 0x3 ;  /* 0x000000030606781a */ /* 0x000fc80000000000 */
[----:B------:R-:W-:Y:S02]  /*0160*/  LOP3.LUT R6, R6, UR4, RZ, 0xfc, !PT ;  /* 0x0000000406067c12 */ /* 0x000fe4000f8efcff */
[----:B------:R-:W-:Y:S02]  /*0170*/  CS2R R4, SRZ ;  /* 0x0000000000047805 */ /* 0x000fe4000001ff00 */
[C---:B------:R-:W-:Y:S01]  /*0180*/  ISETP.LT.AND P0, PT, R6.reuse, 0xc4, !P1 ;  /* 0x000000c40600780c */ /* 0x040fe20004f01270 */
[----:B------:R-:W-:Y:S01]  /*0190*/  IMAD R17, R6, 0x20, R21 ;  /* 0x0000002006117824 */ /* 0x000fe200078e0215 */
[----:B------:R-:W-:-:S03]  /*01a0*/  CS2R R6, SRZ ;  /* 0x0000000000067805 */ /* 0x000fc6000001ff00 */
[----:B------:R-:W-:Y:S01]  /*01b0*/  IMAD.WIDE R22, R17, 0x4, R22 ;  /* 0x0000000411167825 */ /* 0x000fe200078e0216 */
[----:B------:R-:W-:Y:S02]  /*01c0*/  CS2R R18, SRZ ;  /* 0x0000000000127805 */ /* 0x000fe4000001ff00 */
[----:B------:R-:W4:Y:S01]  /*01d0*/  @!P1 LDG.E.EL.64 R6, desc[UR8][R24.64] ;  /* 0x0000000818069981 */ /* 0x000f22000c2e1b00 */
[----:B-1----:R-:W-:-:S04]  /*01e0*/  IMAD.WIDE R26, R21, 0x4, R14 ;  /* 0x00000004151a7825 */ /* 0x002fc800078e020e */
[----:B------:R-:W4:Y:S01]  /*01f0*/  @P0 LDG.E.EL.64 R4, desc[UR8][R22.64] ;  /* 0x0000000816040981 */ /* 0x000f22000c2e1b00 */
[----:B---3--:R-:W-:Y:S01]  /*0200*/  IMAD.WIDE R20, R21, 0x4, R12 ;  /* 0x0000000415147825 */ /* 0x008fe200078e020c */
[----:B------:R-:W-:Y:S02]  /*0210*/  CS2R R12, SRZ ;  /* 0x00000000000c7805 */ /* 0x000fe4000001ff00 */
[----:B------:R-:W3:Y:S01]  /*0220*/  @!P1 LDG.E.EL.64 R18, desc[UR8][R26.64] ;  /* 0x000000081a129981 */ /* 0x000ee2000c2e1b00 */
[----:B--2---:R-:W-:Y:S01]  /*0230*/  IMAD.WIDE R14, R17, 0x4, R10 ;  /* 0x00000004110e7825 */ /* 0x004fe200078e020a */
[----:B------:R-:W-:Y:S02]  /*0240*/  CS2R R10, SRZ ;  /* 0x00000000000a7805 */ /* 0x000fe4000001ff00 */
[----:B------:R-:W3:Y:S04]  /*0250*/  @!P1 LDG.E.EL.64 R12, desc[UR8][R20.64] ;  /* 0x00000008140c9981 */ /* 0x000ee8000c2e1b00 */
[----:B------:R0:W2:Y:S01]  /*0260*/  @P0 LDG.E.EL.64 R10, desc[UR8][R14.64] ;  /* 0x000000080e0a0981 */ /* 0x0000a2000c2e1b00 */
[----:B------:R-:W1:Y:S01]  /*0270*/  S2UR UR6, SR_CgaCtaId ;  /* 0x00000000000679c3 */ /* 0x000e620000008800 */
[----:B0-----:R-:W-:Y:S01]  /*0280*/  HFMA2.MMA R15, -RZ, RZ, 1.625, 0 ;  /* 0x3e800000ff0f7435 */ /* 0x001fe200000001ff */
[----:B------:R-:W-:-:S02]  /*0290*/  UMOV UR5, 0x400 ;  /* 0x0000040000057882 */ /* 0x000fc40000000000 */
[----:B-1----:R-:W-:Y:S01]  /*02a0*/  UPRMT UR5, UR6, 0x654, UR5 ;  /* 0x0000065406057896 */ /* 0x002fe20008000005 */
[----:B------:R-:W-:Y:S01]  /*02b0*/  LOP3.LUT R0, R0, 0x1f, R9, 0xf8, !PT ;  /* 0x0000001f00007812 */ /* 0x000fe200078ef809 */
[----:B------:R-:W-:Y:S01]  /*02c0*/  FADD R2, R2, 9.9999997473787516356e-06 ;  /* 0x3727c5ac02027421 */ /* 0x000fe20000000000 */
[----:B------:R-:W-:-:S03]  /*02d0*/  FADD R3, R3, 9.9999997473787516356e-06 ;  /* 0x3727c5ac03037421 */ /* 0x000fc60000000000 */
[----:B------:R-:W0:Y:S08]  /*02e0*/  MUFU.SQRT R8, R2 ;  /* 0x0000000200087308 */ /* 0x000e300000002000 */
[----:B------:R-:W1:Y:S01]  /*02f0*/  MUFU.SQRT R16, R3 ;  /* 0x0000000300107308 */ /* 0x000e620000002000 */
[C---:B0-----:R-:W-:Y:S02]  /*0300*/  FSETP.GT.AND P0, PT, R8.reuse, 8.50705917302346158658e+37, PT ;  /* 0x7e8000000800780b */ /* 0x041fe40003f04000 */
[----:B------:R-:W-:-:S02]  /*0310*/  FSETP.GEU.AND P2, PT, R8, 1.175494350822287508e-38, PT ;  /* 0x008000000800780b */ /* 0x000fc40003f4e000 */
[C---:B-1----:R-:W-:Y:S02]  /*0320*/  FSETP.GT.AND P1, PT, R16.reuse, 8.50705917302346158658e+37, PT ;  /* 0x7e8000001000780b */ /* 0x042fe40003f24000 */
[----:B------:R-:W-:-:S07]  /*0330*/  FSETP.GEU.AND P3, PT, R16, 1.175494350822287508e-38, PT ;  /* 0x008000001000780b */ /* 0x000fce0003f6e000 */
[----:B------:R-:W-:-:S04]  /*0340*/  @P0 FMUL R8, R8, 0.25 ;  /* 0x3e80000008080820 */ /* 0x000fc80000400000 */
[----:B------:R-:W-:Y:S01]  /*0350*/  @!P2 FMUL R8, R8, 16777216 ;  /* 0x4b8000000808a820 */ /* 0x000fe20000400000 */
[----:B------:R-:W-:-:S04]  /*0360*/  @P1 FMUL R16, R16, 0.25 ;  /* 0x3e80000010101820 */ /* 0x000fc80000400000 */
[----:B------:R-:W-:Y:S01]  /*0370*/  @!P3 FMUL R16, R16, 16777216 ;  /* 0x4b8000001010b820 */ /* 0x000fe20000400000 */
[----:B------:R-:W0:Y:S01]  /*0380*/  MUFU.RCP R8, R8 ;  /* 0x0000000800087308 */ /* 0x000e220000001000 */
[----:B------:R-:W-:-:S07]  /*0390*/  FSEL R3, R15, 1, P0 ;  /* 0x3f8000000f037808 */ /* 0x000fce0000000000 */
[----:B------:R-:W1:Y:S01]  /*03a0*/  MUFU.RCP R16, R16 ;  /* 0x0000001000107308 */ /* 0x000e620000001000 */
[----:B------:R-:W-:Y:S01]  /*03b0*/  FSEL R15, R15, 1, P1 ;  /* 0x3f8000000f0f7808 */ /* 0x000fe20000800000 */
[----:B------:R-:W-:-:S04]  /*03c0*/  @!P2 FMUL R3, R3, 16777216 ;  /* 0x4b8000000303a820 */ /* 0x000fc80000400000 */
[----:B------:R-:W-:Y:S01]  /*03d0*/  @!P3 FMUL R15, R15, 16777216 ;  /* 0x4b8000000f0fb820 */ /* 0x000fe20000400000 */
[----:B----4-:R-:W-:Y:S01]  /*03e0*/  FADD R5, -R7, R5 ;  /* 0x0000000507057221 */ /* 0x010fe20000000100 */
[----:B------:R-:W-:Y:S01]  /*03f0*/  FADD R4, -R6, R4 ;  /* 0x0000000406047221 */ /* 0x000fe20000000100 */
[----:B0-----:R-:W-:Y:S01]  /*0400*/  FMUL R3, R8, R3 ;  /* 0x0000000308037220 */ /* 0x001fe20000400000 */
[----:B------:R-:W-:Y:S01]  /*0410*/  IMAD.SHL.U32 R7, R9, 0x8, RZ ;  /* 0x0000000809077824 */ /* 0x000fe200078e00ff */
[----:B------:R-:W-:Y:S01]  /*0420*/  SHF.R.U32.HI R6, RZ, 0x2, R9 ;  /* 0x00000002ff067819 */ /* 0x000fe20000011609 */
[----:B-1----:R-:W-:Y:S01]  /*0430*/  FMUL R2, R16, R15 ;  /* 0x0000000f10027220 */ /* 0x002fe20000400000 */
[----:B------:R-:W-:-:S03]  /*0440*/  FMUL R3, R4, R3 ;  /* 0x0000000304037220 */ /* 0x000fc60000400000 */
[----:B------:R-:W-:Y:S01]  /*0450*/  FMUL R2, R5, R2 ;  /* 0x0000000205027220 */ /* 0x000fe20000400000 */
[----:B------:R-:W-:Y:S01]  /*0460*/  LOP3.LUT R6, R6, 0x1c, RZ, 0xc0, !PT ;  /* 0x0000001c06067812 */ /* 0x000fe200078ec0ff */
[----:B---3--:R-:W-:Y:S01]  /*0470*/  FFMA R3, R3, R18, R12 ;  /* 0x0000001203037223 */ /* 0x008fe2000000000c */
[----:B------:R-:W-:Y:S01]  /*0480*/  LOP3.LUT R7, R7, 0x3f8, RZ, 0xc0, !PT ;  /* 0x000003f807077812 */ /* 0x000fe200078ec0ff */
[----:B------:R-:W-:Y:S02]  /*0490*/  FFMA R2, R2, R19, R13 ;  /* 0x0000001302027223 */ /* 0x000fe4000000000d */
[----:B--2---:R-:W-:Y:S01]  /*04a0*/  FADD R10, R3, R10 ;  /* 0x0000000a030a7221 */ /* 0x004fe20000000000 */
[----:B------:R-:W-:Y:S01]  /*04b0*/  IADD3 R8, R7, UR5, R6 ;  /* 0x0000000507087c10 */ /* 0x000fe2000fffe006 */
[----:B------:R-:W-:-:S04]  /*04c0*/  FADD R11, R2, R11 ;  /* 0x0000000b020b7221 */ /* 0x000fc80000000000 */
[----:B------:R-:W-:Y:S04]  /*04d0*/  STS [R8], R10 ;  /* 0x0000000a08007388 */ /* 0x000fe80000000800 */
[----:B------:R-:W-:Y:S01]  /*04e0*/  STS [R8+0x4], R11 ;  /* 0x0000040b08007388 */ /* 0x000fe20000000800 */
[----:B------:R-:W-:-:S04]  /*04f0*/  SHF.R.U32.HI R4, RZ, 0x3, R9 ;  /* 0x00000003ff047819 */ /* 0x000fc80000011609 */
[----:B------:R-:W-:Y:S02]  /*0500*/  LOP3.LUT R5, R4, 0xc, RZ, 0xc0, !PT ;  /* 0x0000000c04057812 */ /* 0x000fe400078ec0ff */
[----:B------:R-:W-:-:S03]  /*0510*/  LOP3.LUT R4, R9, 0x7f, RZ, 0xc0, !PT ;  /* 0x0000007f09047812 */ /* 0x000fc600078ec0ff */
[----:B------:R-:W-:Y:S01]  /*0520*/  VIADD R5, R5, UR5 ;  /* 0x0000000505057c36 */ /* 0x000fe20008000000 */
[----:B------:R-:W-:-:S04]  /*0530*/  SHF.R.U32.HI R2, RZ, 0x5, R9 ;  /* 0x00000005ff027819 */ /* 0x000fc80000011609 */
[----:B------:R-:W-:Y:S01]  /*0540*/  LEA R12, R4, R5, 0x2 ;  /* 0x00000005040c7211 */ /* 0x000fe200078e10ff */
[----:B------:R-:W-:Y:S01]  /*0550*/  BAR.SYNC.DEFER_BLOCKING 0x0 ;  /* 0x0000000000007b1d */ /* 0x000fe20000010000 */
[----:B------:R-:W-:-:S04]  /*0560*/  SGXT.U32 R2, R2, 0x2 ;  /* 0x000000020202781a */ /* 0x000fc80000000000 */
[----:B------:R-:W-:-:S03]  /*0570*/  LOP3.LUT R5, R2, UR4, RZ, 0xfc, !PT ;  /* 0x0000000402057c12 */ /* 0x000fc6000f8efcff */
[----:B------:R-:W0:Y:S02]  /*0580*/  LDC.64 R2, c[0x0][0x240] ;  /* 0x00009000ff027b82 */ /* 0x000e240000000a00 */
[----:B------:R-:W-:Y:S01]  /*0590*/  IMAD.HI R6, R5, 0x5397829d, RZ ;  /* 0x5397829d05067827 */ /* 0x000fe200078e02ff */
[----:B------:R-:W1:Y:S04]  /*05a0*/  LDS R13, [R12] ;  /* 0x000000000c0d7984 */ /* 0x000e680000000800 */
[----:B------:R-:W-:Y:S02]  /*05b0*/  SHF.R.U32.HI R7, RZ, 0x1f, R6 ;  /* 0x0000001fff077819 */ /* 0x000fe40000011606 */
[----:B------:R-:W-:Y:S02]  /*05c0*/  ISETP.GE.AND P0, PT, R0, 0x20, PT ;  /* 0x000000200000780c */ /* 0x000fe40003f06270 */
[----:B------:R-:W-:-:S02]  /*05d0*/  LEA.HI.SX32 R6, R6, R7, 0x1c ;  /* 0x0000000706067211 */ /* 0x000fc400078fe2ff */
[----:B------:R-:W-:-:S03]  /*05e0*/  ISETP.LT.AND P1, PT, R5, 0xc4, !P0 ;  /* 0x000000c40500780c */ /* 0x000fc60004721270 */
[----:B------:R-:W-:Y:S01]  /*05f0*/  IMAD R7, R6, -0x31, R5 ;  /* 0xffffffcf06077824 */ /* 0x000fe200078e0205 */
[----:B------:R-:W-:Y:S02]  /*0600*/  LOP3.LUT R5, R5, 0x4, RZ, 0xfc, !PT ;  /* 0x0000000405057812 */ /* 0x000fe400078efcff */
[----:B------:R-:W-:Y:S01]  /*0610*/  LOP3.LUT R9, R4, 0x80, RZ, 0xfc, !PT ;  /* 0x0000008004097812 */ /* 0x000fe200078efcff */
[----:B------:R-:W-:Y:S01]  /*0620*/  IMAD R7, R0, 0x31, R7 ;  /* 0x0000003100077824 */ /* 0x000fe200078e0207 */
[----:B------:R-:W-:Y:S02]  /*0630*/  ISETP.LT.AND P0, PT, R5, 0xc4, !P0 ;  /* 0x000000c40500780c */ /* 0x000fe40004701270 */
[----:B------:R-:W-:Y:S01]  /*0640*/  SHF.R.U32.HI R9, RZ, 0x3, R9 ;  /* 0x00000003ff097819 */ /* 0x000fe20000011609 */
[----:B------:R-:W-:-:S03]  /*0650*/  IMAD R7, R6, 0x620, R7 ;  /* 0x0000062006077824 */ /* 0x000fc600078e0207 */
[----:B------:R-:W-:Y:S01]  /*0660*/  LOP3.LUT R9, R9, 0x1c, RZ, 0xc0, !PT ;  /* 0x0000001c09097812 */ /* 0x000fe200078ec0ff */
[----:B0-----:R-:W-:-:S04]  /*0670*/  IMAD.WIDE R6, R7, 0x4, R2 ;  /* 0x0000000407067825 */ /* 0x001fc800078e0202 */
[----:B------:R-:W-:-:S05]  /*0680*/  VIADD R9, R9, UR5 ;  /* 0x0000000509097c36 */ /* 0x000fca0008000000 */
[----:B------:R-:W-:Y:S01]  /*0690*/  LEA R9, R4, R9, 0x2 ;  /* 0x0000000904097211 */ /* 0x000fe200078e10ff */
[----:B-1----:R0:W-:Y:S02]  /*06a0*/  @P1 STG.E desc[UR8][R6.64], R13 ;  /* 0x0000000d06001986 */ /* 0x0021e4000c101908 */
[----:B0-----:R-:W-:Y:S05]  /*06b0*/  @!P0 EXIT ;  /* 0x000000000000894d */ /* 0x001fea0003800000 */
[----:B------:R-:W1:Y:S01]  /*06c0*/  LDS R9, [R9+0x200] ;  /* 0x0002000009097984 */ /* 0x000e620000000800 */
[----:B------:R-:W-:-:S05]  /*06d0*/  IMAD.HI R4, R5, 0x5397829d, RZ ;  /* 0x5397829d05047827 */ /* 0x000fca00078e02ff */
[----:B0-----:R-:W-:-:S04]  /*06e0*/  SHF.R.U32.HI R7, RZ, 0x1f, R4 ;  /* 0x0000001fff077819 */ /* 0x001fc80000011604 */
[----:B------:R-:W-:-:S05]  /*06f0*/  LEA.HI.SX32 R4, R4, R7, 0x1c ;  /* 0x0000000704047211 */ /* 0x000fca00078fe2ff */
[----:B------:R-:W-:-:S04]  /*0700*/  IMAD R5, R4, -0x31, R5 ;  /* 0xffffffcf04057824 */ /* 0x000fc800078e0205 */
[----:B------:R-:W-:-:S04]  /*0710*/  IMAD R5, R0, 0x31, R5 ;  /* 0x0000003100057824 */ /* 0x000fc800078e0205 */
[----:B------:R-:W-:-:S04]  /*0720*/  IMAD R5, R4, 0x620, R5 ;  /* 0x0000062004057824 */ /* 0x000fc800078e0205 */
[----:B------:R-:W-:-:S05]  /*0730*/  IMAD.WIDE R2, R5, 0x4, R2 ;  /* 0x0000000405027825 */ /* 0x000fca00078e0202 */
[----:B-1----:R-:W-:Y:S01]  /*0740*/  STG.E desc[UR8][R2.64], R9 ;  /* 0x0000000902007986 */ /* 0x002fe2000c101908 */
[----:B------:R-:W-:Y:S05]  /*0750*/  EXIT ;  /* 0x000000000000794d */ /* 0x000fea0003800000 */
.L_x_0:
[----:B------:R-:W-:-:S00]  /*0760*/  BRA `(.L_x_0) ;  /* 0xfffffffc00fc7947 */ /* 0x000fc0000383ffff */
[----:B------:R-:W-:-:S00]  /*0770*/  NOP ;  /* 0x0000000000007918 */ /* 0x000fc00000000000 */
        /* <DEDUP_REMOVED lines=8> */
.L_x_1:


//--------------------- .nv.global.init           --------------------------
	.section	.nv.global.init,"aw",@progbits
.nv.global.init:
	.type		_$_str,@object
	.size		_$_str,(_$_str_$_2 - _$_str)
_$_str:
        /*0000*/ 	.byte	0x5f, 0x5f, 0x43, 0x55, 0x44, 0x41, 0x5f, 0x46, 0x54, 0x5a, 0x00
	.type		_$_str_$_2,@object
	.size		_$_str_$_2,(.L_1 - _$_str_$_2)
_$_str_$_2:
        /*000b*/ 	.byte	0x5f, 0x5f, 0x43, 0x55, 0x44, 0x41, 0x5f, 0x50, 0x52, 0x45, 0x43, 0x5f, 0x53, 0x51, 0x52, 0x54
        /*001b*/ 	.byte	0x00
.L_1:


//--------------------- .nv.shared.triton_poi_fused__native_batch_norm_legit_no_training_add_13 --------------------------
	.section	.nv.shared.triton_poi_fused__native_batch_norm_legit_no_training_add_13,"aw",@nobits
	.sectionflags	@""
	.align	16
	.zero		1024


//--------------------- .nv.constant0.triton_poi_fused__native_batch_norm_legit_no_training_add_13 --------------------------
	.section	.nv.constant0.triton_poi_fused__native_batch_norm_legit_no_training_add_13,"a",@progbits
	.sectionflags	@""
	.align	4
.nv.constant0.triton_poi_fused__native_batch_norm_legit_no_training_add_13:
	.zero		592
